//
// Generated by NVIDIA NVVM Compiler
//
// Compiler Build ID: CL-36424714
// Cuda compilation tools, release 13.0, V13.0.88
// Based on NVVM 20.0.0
//

.version 9.0
.target sm_100
.address_size 64

	// .globl	_Z15incrementKernelPii

.visible .entry _Z15incrementKernelPii(
	.param .u64 .ptr .align 1 _Z15incrementKernelPii_param_0,
	.param .u32 _Z15incrementKernelPii_param_1
)
{
	.reg .pred 	%p<2>;
	.reg .b32 	%r<8>;
	.reg .b64 	%rd<5>;

	ld.param.u64 	%rd1, [_Z15incrementKernelPii_param_0];
	ld.param.u32 	%r2, [_Z15incrementKernelPii_param_1];
	mov.u32 	%r3, %ctaid.x;
	mov.u32 	%r4, %ntid.x;
	mov.u32 	%r5, %tid.x;
	mad.lo.s32 	%r1, %r3, %r4, %r5;
	setp.ge.s32 	%p1, %r1, %r2;
	@%p1 bra 	$L__BB0_2;
	cvta.to.global.u64 	%rd2, %rd1;
	mul.wide.s32 	%rd3, %r1, 4;
	add.s64 	%rd4, %rd2, %rd3;
	ld.global.u32 	%r6, [%rd4];
	add.s32 	%r7, %r6, 1;
	st.global.u32 	[%rd4], %r7;
$L__BB0_2:
	ret;

}


// ===== COMPILED SASS (sm_100) =====

	.target	sm_100

	.elftype	@"ET_EXEC"


//--------------------- .note.nv.tkinfo           --------------------------
	.section	.note.nv.tkinfo,"",@"SHT_NOTE"
	.sectionflags	@"SHF_NOTE_NV_TKINFO"
	.tkinfo
        /*0018*/ 	.word	0x00000002
        /*0030*/ 	.string	""
        /*0030*/ 	.string	"ptxas"
        /*0030*/ 	.string	"Cuda compilation tools, release 13.0, V13.0.88"
        /*0030*/ 	.string	"Build cuda_13.0.r13.0/compiler.36424714_0"
        /*0030*/ 	.string	"-arch sm_100 -m 64 "



//--------------------- .note.nv.cuinfo           --------------------------
	.section	.note.nv.cuinfo,"",@"SHT_NOTE"
	.sectionflags	@"SHF_NOTE_NV_CUINFO"
        /*0018*/ 	.short	0x0002
        /*001a*/ 	.short	0x0064
        /*001c*/ 	.short	0x0082
	.zero		2


//--------------------- .nv.info                  --------------------------
	.section	.nv.info,"",@"SHT_CUDA_INFO"
	.align	4


	//----- nvinfo : EIATTR_REGCOUNT
	.align		4
        /*0000*/ 	.byte	0x04, 0x2f
        /*0002*/ 	.short	(.L_1 - .L_0)
	.align		4
.L_0:
        /*0004*/ 	.word	index@(_Z15incrementKernelPii)
        /*0008*/ 	.word	0x00000008


	//----- nvinfo : EIATTR_FRAME_SIZE
	.align		4
.L_1:
        /*000c*/ 	.byte	0x04, 0x11
        /*000e*/ 	.short	(.L_3 - .L_2)
	.align		4
.L_2:
        /*0010*/ 	.word	index@(_Z15incrementKernelPii)
        /*0014*/ 	.word	0x00000000


	//----- nvinfo : EIATTR_MIN_STACK_SIZE
	.align		4
.L_3:
        /*0018*/ 	.byte	0x04, 0x12
        /*001a*/ 	.short	(.L_5 - .L_4)
	.align		4
.L_4:
        /*001c*/ 	.word	index@(_Z15incrementKernelPii)
        /*0020*/ 	.word	0x00000000
.L_5:


//--------------------- .nv.compat                --------------------------
	.section	.nv.compat,"",@"SHT_CUDA_COMPAT_INFO"
	.align	4
        /*0000*/ 	.byte	0x02, 0x09, 0x00, 0x00, 0x02, 0x02, 0x01, 0x00, 0x02, 0x05, 0x05, 0x00, 0x03, 0x07, 0x01, 0x01
        /*0010*/ 	.byte	0x02, 0x03, 0x00, 0x00, 0x02, 0x06, 0x01, 0x00, 0x04, 0x0b, 0x08, 0x00, 0x09, 0x00, 0x00, 0x00
        /*0020*/ 	.byte	0x00, 0x00, 0x00, 0x00


//--------------------- .nv.info._Z15incrementKernelPii --------------------------
	.section	.nv.info._Z15incrementKernelPii,"",@"SHT_CUDA_INFO"
	.sectionflags	@""
	.align	4


	//----- nvinfo : EIATTR_CUDA_API_VERSION
	.align		4
        /*0000*/ 	.byte	0x04, 0x37
        /*0002*/ 	.short	(.L_7 - .L_6)
.L_6:
        /*0004*/ 	.word	0x00000082


	//----- nvinfo : EIATTR_KPARAM_INFO
	.align		4
.L_7:
        /*0008*/ 	.byte	0x04, 0x17
        /*000a*/ 	.short	(.L_9 - .L_8)
.L_8:
        /*000c*/ 	.word	0x00000000
        /*0010*/ 	.short	0x0001
        /*0012*/ 	.short	0x0008
        /*0014*/ 	.byte	0x00, 0xf0, 0x11, 0x00


	//----- nvinfo : EIATTR_KPARAM_INFO
	.align		4
.L_9:
        /*0018*/ 	.byte	0x04, 0x17
        /*001a*/ 	.short	(.L_11 - .L_10)
.L_10:
        /*001c*/ 	.word	0x00000000
        /*0020*/ 	.short	0x0000
        /*0022*/ 	.short	0x0000
        /*0024*/ 	.byte	0x00, 0xf5, 0x21, 0x00


	//----- nvinfo : EIATTR_SPARSE_MMA_MASK
	.align		4
.L_11:
        /*0028*/ 	.byte	0x03, 0x50
        /*002a*/ 	.short	0x0000


	//----- nvinfo : EIATTR_MAXREG_COUNT
	.align		4
        /*002c*/ 	.byte	0x03, 0x1b
        /*002e*/ 	.short	0x00ff


	//----- nvinfo : EIATTR_MERCURY_ISA_VERSION
	.align		4
        /*0030*/ 	.byte	0x03, 0x5f
        /*0032*/ 	.short	0x0101


	//----- nvinfo : EIATTR_VRC_CTA_INIT_COUNT
	.align		4
        /*0034*/ 	.byte	0x02, 0x4a
	.zero		1
	.zero		1


	//----- nvinfo : EIATTR_EXIT_INSTR_OFFSETS
	.align		4
        /*0038*/ 	.byte	0x04, 0x1c
        /*003a*/ 	.short	(.L_13 - .L_12)


	//   ....[0]....
.L_12:
        /*003c*/ 	.word	0x00000070


	//   ....[1]....
        /*0040*/ 	.word	0x000000e0


	//----- nvinfo : EIATTR_CBANK_PARAM_SIZE
	.align		4
.L_13:
        /*0044*/ 	.byte	0x03, 0x19
        /*0046*/ 	.short	0x000c


	//----- nvinfo : EIATTR_PARAM_CBANK
	.align		4
        /*0048*/ 	.byte	0x04, 0x0a
        /*004a*/ 	.short	(.L_15 - .L_14)
	.align		4
.L_14:
        /*004c*/ 	.word	index@(.nv.constant0._Z15incrementKernelPii)
        /*0050*/ 	.short	0x0380
        /*0052*/ 	.short	0x000c


	//----- nvinfo : EIATTR_SW_WAR
	.align		4
.L_15:
        /*0054*/ 	.byte	0x04, 0x36
        /*0056*/ 	.short	(.L_17 - .L_16)
.L_16:
        /*0058*/ 	.word	0x00000008
.L_17:


//--------------------- .nv.callgraph             --------------------------
	.section	.nv.callgraph,"",@"SHT_CUDA_CALLGRAPH"
	.align	4
	.sectionentsize	8
	.align		4
        /*0000*/ 	.word	0x00000000
	.align		4
        /*0004*/ 	.word	0xffffffff
	.align		4
        /*0008*/ 	.word	0x00000000
	.align		4
        /*000c*/ 	.word	0xfffffffe
	.align		4
        /*0010*/ 	.word	0x00000000
	.align		4
        /*0014*/ 	.word	0xfffffffd
	.align		4
        /*0018*/ 	.word	0x00000000
	.align		4
        /*001c*/ 	.word	0xfffffffc


//--------------------- .text._Z15incrementKernelPii --------------------------
	.section	.text._Z15incrementKernelPii,"ax",@progbits
	.align	128
        .global         _Z15incrementKernelPii
        .type           _Z15incrementKernelPii,@function
        .size           _Z15incrementKernelPii,(.L_x_1 - _Z15incrementKernelPii)
        .other          _Z15incrementKernelPii,@"STO_CUDA_ENTRY STV_DEFAULT"
_Z15incrementKernelPii:
.text._Z15incrementKernelPii:
[----:B------:R-:W-:Y:S01]  /*0000*/  LDC R1, c[0x0][0x37c] ;  /* 0x0000df00ff017b82 */ /* 0x000fe20000000800 */
[----:B------:R-:W0:Y:S07]  /*0010*/  S2R R0, SR_TID.X ;  /* 0x0000000000007919 */ /* 0x000e2e0000002100 */
[----:B------:R-:W0:Y:S01]  /*0020*/  S2UR UR4, SR_CTAID.X ;  /* 0x00000000000479c3 */ /* 0x000e220000002500 */
[----:B------:R-:W1:Y:S07]  /*0030*/  LDCU UR5, c[0x0][0x388] ;  /* 0x00007100ff0577ac */ /* 0x000e6e0008000800 */
[----:B------:R-:W0:Y:S02]  /*0040*/  LDC R5, c[0x0][0x360] ;  /* 0x0000d800ff057b82 */ /* 0x000e240000000800 */
[----:B0-----:R-:W-:-:S05]  /*0050*/  IMAD R5, R5, UR4, R0 ;  /* 0x0000000405057c24 */ /* 0x001fca000f8e0200 */
[----:B-1----:R-:W-:-:S13]  /*0060*/  ISETP.GE.AND P0, PT, R5, UR5, PT ;  /* 0x0000000505007c0c */ /* 0x002fda000bf06270 */
[----:B------:R-:W-:Y:S05]  /*0070*/  @P0 EXIT ;  /* 0x000000000000094d */ /* 0x000fea0003800000 */
[----:B------:R-:W0:Y:S01]  /*0080*/  LDC.64 R2, c[0x0][0x380] ;  /* 0x0000e000ff027b82 */ /* 0x000e220000000a00 */
[----:B------:R-:W1:Y:S01]  /*0090*/  LDCU.64 UR4, c[0x0][0x358] ;  /* 0x00006b00ff0477ac */ /* 0x000e620008000a00 */
[----:B0-----:R-:W-:-:S05]  /*00a0*/  IMAD.WIDE R2, R5, 0x4, R2 ;  /* 0x0000000405027825 */ /* 0x001fca00078e0202 */
[----:B-1----:R-:W2:Y:S02]  /*00b0*/  LDG.E R0, desc[UR4][R2.64] ;  /* 0x0000000402007981 */ /* 0x002ea4000c1e1900 */
[----:B--2---:R-:W-:-:S05]  /*00c0*/  IADD3 R5, PT, PT, R0, 0x1, RZ ;  /* 0x0000000100057810 */ /* 0x004fca0007ffe0ff */
[----:B------:R-:W-:Y:S01]  /*00d0*/  STG.E desc[UR4][R2.64], R5 ;  /* 0x0000000502007986 */ /* 0x000fe2000c101904 */
[----:B------:R-:W-:Y:S05]  /*00e0*/  EXIT ;  /* 0x000000000000794d */ /* 0x000fea0003800000 */
.L_x_0:
[----:B------:R-:W-:-:S00]  /*00f0*/  BRA `(.L_x_0) ;  /* 0xfffffffc00fc7947 */ /* 0x000fc0000383ffff */
[----:B------:R-:W-:-:S00]  /*0100*/  NOP ;  /* 0x0000000000007918 */ /* 0x000fc00000000000 */
[----:B------:R-:W-:-:S00]  /*0110*/  NOP ;  /* 0x0000000000007918 */ /* 0x000fc00000000000 */
[----:B------:R-:W-:-:S00]  /*0120*/  NOP ;  /* 0x0000000000007918 */ /* 0x000fc00000000000 */
[----:B------:R-:W-:-:S00]  /*0130*/  NOP ;  /* 0x0000000000007918 */ /* 0x000fc00000000000 */
[----:B------:R-:W-:-:S00]  /*0140*/  NOP ;  /* 0x0000000000007918 */ /* 0x000fc00000000000 */
[----:B------:R-:W-:-:S00]  /*0150*/  NOP ;  /* 0x0000000000007918 */ /* 0x000fc00000000000 */
[----:B------:R-:W-:-:S00]  /*0160*/  NOP ;  /* 0x0000000000007918 */ /* 0x000fc00000000000 */
[----:B------:R-:W-:-:S00]  /*0170*/  NOP ;  /* 0x0000000000007918 */ /* 0x000fc00000000000 */
.L_x_1:


//--------------------- .nv.shared.reserved.0     --------------------------
	.section	.nv.shared.reserved.0,"aw",@nobits
	.weak		__nv_reservedSMEM_offset_0_alias
	.size		__nv_reservedSMEM_offset_0_alias, 0, 64
	.other		__nv_reservedSMEM_offset_0_alias,@"STO_CUDA_RESERVED_SHARED STV_DEFAULT"
__nv_reservedSMEM_offset_0_alias:
	.zero		0
	.zero		64


//--------------------- .nv.constant0._Z15incrementKernelPii --------------------------
	.section	.nv.constant0._Z15incrementKernelPii,"a",@progbits
	.sectionflags	@""
	.align	4
.nv.constant0._Z15incrementKernelPii:
	.zero		908


//--------------------- SYMBOLS --------------------------

	.type		.nv.reservedSmem.offset0,@object
	.size		.nv.reservedSmem.offset0,0x4
